	.headerflags	@"EF_CUDA_TEXMODE_UNIFIED EF_CUDA_64BIT_ADDRESS EF_CUDA_ACCELERATORS EF_CUDA_SM90 EF_CUDA_VIRTUAL_SM(EF_CUDA_SM90)"
	.elftype	@"ET_EXEC"


//--------------------- .nv.info                  --------------------------
	.section	.nv.info,"",@"SHT_CUDA_INFO"
	.align	4


	//----- nvinfo : EIATTR_REGCOUNT
	.align		4
        /*0000*/ 	.byte	0x04, 0x2f
        /*0002*/ 	.short	(.L_1 - .L_0)
	.align		4
.L_0:
        /*0004*/ 	.word	index@(triton_poi_fused_hardtanh_backward_mul_sigmoid_72)
        /*0008*/ 	.word	0x0000000e


	//----- nvinfo : EIATTR_MIN_STACK_SIZE
	.align		4
.L_1:
        /*000c*/ 	.byte	0x04, 0x12
        /*000e*/ 	.short	(.L_3 - .L_2)
	.align		4
.L_2:
        /*0010*/ 	.word	index@(triton_poi_fused_hardtanh_backward_mul_sigmoid_72)
        /*0014*/ 	.word	0x00000000


	//----- nvinfo : EIATTR_FRAME_SIZE
	.align		4
.L_3:
        /*0018*/ 	.byte	0x04, 0x11
        /*001a*/ 	.short	(.L_5 - .L_4)
	.align		4
.L_4:
        /*001c*/ 	.word	index@(triton_poi_fused_hardtanh_backward_mul_sigmoid_72)
        /*0020*/ 	.word	0x00000000


	//----- nvinfo : EIATTR_MIN_STACK_SIZE
	.align		4
.L_5:
        /*0024*/ 	.byte	0x04, 0x12
        /*0026*/ 	.short	(.L_7 - .L_6)
	.align		4
.L_6:
        /*0028*/ 	.word	index@(triton_poi_fused_hardtanh_backward_mul_sigmoid_72)
        /*002c*/ 	.word	0x00000000
.L_7:


//--------------------- .nv.info.triton_poi_fused_hardtanh_backward_mul_sigmoid_72 --------------------------
	.section	.nv.info.triton_poi_fused_hardtanh_backward_mul_sigmoid_72,"",@"SHT_CUDA_INFO"
	.sectionflags	@""
	.align	4


	//----- nvinfo : EIATTR_CUDA_API_VERSION
	.align		4
        /*0000*/ 	.byte	0x04, 0x37
        /*0002*/ 	.short	(.L_9 - .L_8)
.L_8:
        /*0004*/ 	.word	0x0000007c


	//----- nvinfo : EIATTR_KPARAM_INFO
	.align		4
.L_9:
        /*0008*/ 	.byte	0x04, 0x17
        /*000a*/ 	.short	(.L_11 - .L_10)
.L_10:
        /*000c*/ 	.word	0x00000000
        /*0010*/ 	.short	0x0003
        /*0012*/ 	.short	0x0018
        /*0014*/ 	.byte	0x00, 0xf0, 0x11, 0x00


	//----- nvinfo : EIATTR_KPARAM_INFO
	.align		4
.L_11:
        /*0018*/ 	.byte	0x04, 0x17
        /*001a*/ 	.short	(.L_13 - .L_12)
.L_12:
        /*001c*/ 	.word	0x00000000
        /*0020*/ 	.short	0x0002
        /*0022*/ 	.short	0x0010
        /*0024*/ 	.byte	0x00, 0xf4, 0x21, 0x00


	//----- nvinfo : EIATTR_KPARAM_INFO
	.align		4
.L_13:
        /*0028*/ 	.byte	0x04, 0x17
        /*002a*/ 	.short	(.L_15 - .L_14)
.L_14:
        /*002c*/ 	.word	0x00000000
        /*0030*/ 	.short	0x0001
        /*0032*/ 	.short	0x0008
        /*0034*/ 	.byte	0x00, 0xf4, 0x21, 0x00


	//----- nvinfo : EIATTR_KPARAM_INFO
	.align		4
.L_15:
        /*0038*/ 	.byte	0x04, 0x17
        /*003a*/ 	.short	(.L_17 - .L_16)
.L_16:
        /*003c*/ 	.word	0x00000000
        /*0040*/ 	.short	0x0000
        /*0042*/ 	.short	0x0000
        /*0044*/ 	.byte	0x00, 0xf4, 0x21, 0x00


	//----- nvinfo : EIATTR_SPARSE_MMA_MASK
	.align		4
.L_17:
        /*0048*/ 	.byte	0x03, 0x50
        /*004a*/ 	.short	0x0000


	//----- nvinfo : EIATTR_MAXREG_COUNT
	.align		4
        /*004c*/ 	.byte	0x03, 0x1b
        /*004e*/ 	.short	0x00ff


	//----- nvinfo : EIATTR_EXIT_INSTR_OFFSETS
	.align		4
        /*0050*/ 	.byte	0x04, 0x1c
        /*0052*/ 	.short	(.L_19 - .L_18)


	//   ....[0]....
.L_18:
        /*0054*/ 	.word	0x000003c0


	//   ....[1]....
        /*0058*/ 	.word	0x000003e0


	//----- nvinfo : EIATTR_REQNTID
	.align		4
.L_19:
        /*005c*/ 	.byte	0x04, 0x10
        /*005e*/ 	.short	(.L_21 - .L_20)
.L_20:
        /*0060*/ 	.word	0x00000080
        /*0064*/ 	.word	0x00000001
        /*0068*/ 	.word	0x00000001


	//----- nvinfo : EIATTR_CBANK_PARAM_SIZE
	.align		4
.L_21:
        /*006c*/ 	.byte	0x03, 0x19
        /*006e*/ 	.short	0x001c


	//----- nvinfo : EIATTR_PARAM_CBANK
	.align		4
        /*0070*/ 	.byte	0x04, 0x0a
        /*0072*/ 	.short	(.L_23 - .L_22)
	.align		4
.L_22:
        /*0074*/ 	.word	index@(.nv.constant0.triton_poi_fused_hardtanh_backward_mul_sigmoid_72)
        /*0078*/ 	.short	0x0210
        /*007a*/ 	.short	0x001c


	//----- nvinfo : EIATTR_SW_WAR
	.align		4
.L_23:
        /*007c*/ 	.byte	0x04, 0x36
        /*007e*/ 	.short	(.L_25 - .L_24)
.L_24:
        /*0080*/ 	.word	0x00000008
.L_25:


//--------------------- .nv.callgraph             --------------------------
	.section	.nv.callgraph,"",@"SHT_CUDA_CALLGRAPH"
	.align	4
	.sectionentsize	8
	.align		4
        /*0000*/ 	.word	0x00000000
	.align		4
        /*0004*/ 	.word	0xffffffff
	.align		4
        /*0008*/ 	.word	0x00000000
	.align		4
        /*000c*/ 	.word	0xfffffffe
	.align		4
        /*0010*/ 	.word	0x00000000
	.align		4
        /*0014*/ 	.word	0xfffffffd
	.align		4
        /*0018*/ 	.word	0x00000000
	.align		4
        /*001c*/ 	.word	0xfffffffc


//--------------------- .text.triton_poi_fused_hardtanh_backward_mul_sigmoid_72 --------------------------
	.section	.text.triton_poi_fused_hardtanh_backward_mul_sigmoid_72,"ax",@progbits
	.align	128
        .global         triton_poi_fused_hardtanh_backward_mul_sigmoid_72
        .type           triton_poi_fused_hardtanh_backward_mul_sigmoid_72,@function
        .size           triton_poi_fused_hardtanh_backward_mul_sigmoid_72,(.L_x_1 - triton_poi_fused_hardtanh_backward_mul_sigmoid_72)
        .other          triton_poi_fused_hardtanh_backward_mul_sigmoid_72,@"STO_CUDA_ENTRY STV_DEFAULT"
triton_poi_fused_hardtanh_backward_mul_sigmoid_72:
.text.triton_poi_fused_hardtanh_backward_mul_sigmoid_72:
[----:B------:R-:W0:Y:S02]  /*0000*/  LDC R1, c[0x0][0x28] ;  /* 0x00000a00ff017b82 */ /* 0x000e240000000800 */
[----:B------:R-:W1:Y:S01]  /*0010*/  S2R R0, SR_TID.X ;  /* 0x0000000000007919 */ /* 0x000e620000002100 */
[----:B------:R-:W-:Y:S01]  /*0020*/  IMAD.MOV.U32 R2, RZ, RZ, RZ ;  /* 0x000000ffff027224 */ /* 0x000fe200078e00ff */
[----:B------:R-:W2:Y:S01]  /*0030*/  LDC.64 R8, c[0x0][0x218] ;  /* 0x00008600ff087b82 */ /* 0x000ea20000000a00 */
[----:B------:R-:W-:Y:S01]  /*0040*/  CS2R R10, SRZ ;  /* 0x00000000000a7805 */ /* 0x000fe2000001ff00 */
[----:B------:R-:W3:Y:S01]  /*0050*/  S2R R3, SR_CTAID.X ;  /* 0x0000000000037919 */ /* 0x000ee20000002500 */
[----:B------:R-:W-:Y:S01]  /*0060*/  ULDC.64 UR4, c[0x0][0x208] ;  /* 0x0000820000047ab9 */ /* 0x000fe20000000a00 */
[----:B------:R-:W-:-:S04]  /*0070*/  ULDC.64 UR6, c[0x0][0x220] ;  /* 0x0000880000067ab9 */ /* 0x000fc80000000a00 */
[----:B------:R-:W4:Y:S01]  /*0080*/  LDC.64 R6, c[0x0][0x210] ;  /* 0x00008400ff067b82 */ /* 0x000f220000000a00 */
[----:B-1----:R-:W-:-:S04]  /*0090*/  SHF.L.U32 R0, R0, 0x1, RZ ;  /* 0x0000000100007819 */ /* 0x002fc800000006ff */
[----:B------:R-:W-:-:S04]  /*00a0*/  LOP3.LUT R0, R0, 0xfe, RZ, 0xc0, !PT ;  /* 0x000000fe00007812 */ /* 0x000fc800078ec0ff */
[----:B---3--:R-:W-:-:S04]  /*00b0*/  LEA R3, R3, R0, 0x8 ;  /* 0x0000000003037211 */ /* 0x008fc800078e40ff */
[C---:B------:R-:W-:Y:S01]  /*00c0*/  ISETP.GE.AND P2, PT, R3.reuse, 0xaf80, PT ;  /* 0x0000af800300780c */ /* 0x040fe20003f46270 */
[----:B------:R-:W-:-:S05]  /*00d0*/  IMAD.HI R0, R3, -0x4549a9ef, R2 ;  /* 0xbab6561103007827 */ /* 0x000fca00078e0202 */
[----:B------:R-:W-:-:S04]  /*00e0*/  SHF.R.U32.HI R5, RZ, 0x1f, R0 ;  /* 0x0000001fff057819 */ /* 0x000fc80000011600 */
[CC--:B------:R-:W-:Y:S02]  /*00f0*/  LEA.HI.SX32 R2, R0.reuse, R5.reuse, 0x17 ;  /* 0x0000000500027211 */ /* 0x0c0fe400078fbaff */
[----:B------:R-:W-:-:S03]  /*0100*/  LEA.HI.SX32 R5, R0, R5, 0x13 ;  /* 0x0000000500057211 */ /* 0x000fc600078f9aff */
[----:B------:R-:W-:-:S04]  /*0110*/  IMAD R2, R2, -0x2be, R3 ;  /* 0xfffffd4202027824 */ /* 0x000fc800078e0203 */
[----:B------:R-:W-:-:S04]  /*0120*/  IMAD R5, R5, 0x2be, R2 ;  /* 0x000002be05057824 */ /* 0x000fc800078e0202 */
[----:B--2---:R-:W-:-:S05]  /*0130*/  IMAD.WIDE R8, R5, 0x4, R8 ;  /* 0x0000000405087825 */ /* 0x004fca00078e0208 */
[----:B------:R1:W2:Y:S01]  /*0140*/  @!P2 LDG.E.EL.64 R10, desc[UR4][R8.64] ;  /* 0x00000004080aa981 */ /* 0x0002a2000c2e1b00 */
[----:B------:R-:W-:Y:S01]  /*0150*/  CS2R R4, SRZ ;  /* 0x0000000000047805 */ /* 0x000fe2000001ff00 */
[----:B----4-:R-:W-:-:S05]  /*0160*/  IMAD.WIDE R6, R3, 0x4, R6 ;  /* 0x0000000403067825 */ /* 0x010fca00078e0206 */
[----:B------:R3:W4:Y:S01]  /*0170*/  @!P2 LDG.E.64 R4, desc[UR4][R6.64] ;  /* 0x000000040604a981 */ /* 0x000722000c1e1b00 */
[----:B-1----:R-:W-:Y:S01]  /*0180*/  HFMA2.MMA R9, -RZ, RZ, 1.625, 0 ;  /* 0x3e800000ff097435 */ /* 0x002fe200000001ff */
[----:B--2---:R-:W-:Y:S01]  /*0190*/  FADD R10, RZ, -R10 ;  /* 0x8000000aff0a7221 */ /* 0x004fe20000000000 */
[----:B------:R-:W-:-:S03]  /*01a0*/  FADD R11, RZ, -R11 ;  /* 0x8000000bff0b7221 */ /* 0x000fc60000000000 */
[----:B------:R-:W-:Y:S01]  /*01b0*/  FMUL R10, R10, 1.4426950216293334961 ;  /* 0x3fb8aa3b0a0a7820 */ /* 0x000fe20000400000 */
[----:B------:R-:W-:-:S04]  /*01c0*/  FMUL R11, R11, 1.4426950216293334961 ;  /* 0x3fb8aa3b0b0b7820 */ /* 0x000fc80000400000 */
[----:B------:R-:W-:Y:S02]  /*01d0*/  FSETP.GEU.AND P0, PT, R10, -126, PT ;  /* 0xc2fc00000a00780b */ /* 0x000fe40003f0e000 */
[----:B------:R-:W-:-:S11]  /*01e0*/  FSETP.GEU.AND P1, PT, R11, -126, PT ;  /* 0xc2fc00000b00780b */ /* 0x000fd60003f2e000 */
[----:B------:R-:W-:Y:S02]  /*01f0*/  @!P0 FMUL R10, R10, 0.5 ;  /* 0x3f0000000a0a8820 */ /* 0x000fe40000400000 */
[----:B------:R-:W-:Y:S02]  /*0200*/  @!P1 FMUL R11, R11, 0.5 ;  /* 0x3f0000000b0b9820 */ /* 0x000fe40000400000 */
[----:B------:R-:W1:Y:S08]  /*0210*/  MUFU.EX2 R0, R10 ;  /* 0x0000000a00007308 */ /* 0x000e700000000800 */
[----:B------:R-:W2:Y:S01]  /*0220*/  MUFU.EX2 R2, R11 ;  /* 0x0000000b00027308 */ /* 0x000ea20000000800 */
[----:B-1----:R-:W-:-:S04]  /*0230*/  @!P0 FMUL R0, R0, R0 ;  /* 0x0000000000008220 */ /* 0x002fc80000400000 */
[----:B------:R-:W-:Y:S01]  /*0240*/  FADD R0, R0, 1 ;  /* 0x3f80000000007421 */ /* 0x000fe20000000000 */
[----:B--2---:R-:W-:-:S04]  /*0250*/  @!P1 FMUL R2, R2, R2 ;  /* 0x0000000202029220 */ /* 0x004fc80000400000 */
[----:B------:R-:W-:Y:S01]  /*0260*/  FSETP.GT.AND P0, PT, R0, 8.50705917302346158658e+37, PT ;  /* 0x7e8000000000780b */ /* 0x000fe20003f04000 */
[----:B------:R-:W-:-:S03]  /*0270*/  FADD R2, R2, 1 ;  /* 0x3f80000002027421 */ /* 0x000fc60000000000 */
[----:B---3--:R-:W-:Y:S02]  /*0280*/  FSEL R7, R9, 1, P0 ;  /* 0x3f80000009077808 */ /* 0x008fe40000000000 */
[----:B------:R-:W-:-:S04]  /*0290*/  FSETP.GT.AND P1, PT, R2, 8.50705917302346158658e+37, PT ;  /* 0x7e8000000200780b */ /* 0x000fc80003f24000 */
[----:B------:R-:W-:-:S03]  /*02a0*/  FSEL R9, R9, 1, P1 ;  /* 0x3f80000009097808 */ /* 0x000fc60000800000 */
[----:B------:R-:W-:-:S06]  /*02b0*/  @P0 FMUL R0, R0, 0.25 ;  /* 0x3e80000000000820 */ /* 0x000fcc0000400000 */
[----:B------:R-:W1:Y:S01]  /*02c0*/  MUFU.RCP R0, R0 ;  /* 0x0000000000007308 */ /* 0x000e620000001000 */
[----:B------:R-:W-:-:S07]  /*02d0*/  @P1 FMUL R2, R2, 0.25 ;  /* 0x3e80000002021820 */ /* 0x000fce0000400000 */
[----:B------:R-:W2:Y:S01]  /*02e0*/  MUFU.RCP R2, R2 ;  /* 0x0000000200027308 */ /* 0x000ea20000001000 */
[----:B-1----:R-:W-:-:S04]  /*02f0*/  FMUL R7, R0, R7 ;  /* 0x0000000700077220 */ /* 0x002fc80000400000 */
[----:B----4-:R-:W-:Y:S01]  /*0300*/  FMUL R4, R7, R4 ;  /* 0x0000000407047220 */ /* 0x010fe20000400000 */
[----:B--2---:R-:W-:-:S04]  /*0310*/  FMUL R6, R2, R9 ;  /* 0x0000000902067220 */ /* 0x004fc80000400000 */
[----:B------:R-:W-:Y:S02]  /*0320*/  FSETP.GE.AND P0, PT, R4, 6, PT ;  /* 0x40c000000400780b */ /* 0x000fe40003f06000 */
[----:B------:R-:W-:Y:S01]  /*0330*/  IADD3 R2, P3, R3, UR6, RZ ;  /* 0x0000000603027c10 */ /* 0x000fe2000ff7e0ff */
[----:B------:R-:W-:Y:S01]  /*0340*/  FMUL R5, R6, R5 ;  /* 0x0000000506057220 */ /* 0x000fe20000400000 */
[----:B------:R-:W-:Y:S02]  /*0350*/  FSETP.LE.OR P0, PT, R4, RZ, P0 ;  /* 0x000000ff0400720b */ /* 0x000fe40000703400 */
[----:B------:R-:W-:Y:S02]  /*0360*/  LEA.HI.X.SX32 R3, R3, UR7, 0x1, P3 ;  /* 0x0000000703037c11 */ /* 0x000fe400098f0eff */
[----:B------:R-:W-:Y:S02]  /*0370*/  FSETP.GE.AND P1, PT, R5, 6, PT ;  /* 0x40c000000500780b */ /* 0x000fe40003f26000 */
[----:B------:R-:W-:-:S02]  /*0380*/  SEL R0, RZ, 0x1, !P0 ;  /* 0x00000001ff007807 */ /* 0x000fc40004000000 */
[----:B------:R-:W-:-:S04]  /*0390*/  FSETP.LE.OR P1, PT, R5, RZ, P1 ;  /* 0x000000ff0500720b */ /* 0x000fc80000f23400 */
[----:B------:R-:W-:-:S05]  /*03a0*/  SEL R5, RZ, 0x100, !P1 ;  /* 0x00000100ff057807 */ /* 0x000fca0004800000 */
[----:B------:R-:W-:Y:S01]  /*03b0*/  IMAD.IADD R5, R0, 0x1, R5 ;  /* 0x0000000100057824 */ /* 0x000fe200078e0205 */
[----:B------:R-:W-:Y:S06]  /*03c0*/  @P2 EXIT ;  /* 0x000000000000294d */ /* 0x000fec0003800000 */
[----:B------:R-:W-:Y:S01]  /*03d0*/  STG.E.U16 desc[UR4][R2.64], R5 ;  /* 0x0000000502007986 */ /* 0x000fe2000c101504 */
[----:B------:R-:W-:Y:S05]  /*03e0*/  EXIT ;  /* 0x000000000000794d */ /* 0x000fea0003800000 */
.L_x_0:
[----:B------:R-:W-:-:S00]  /*03f0*/  BRA `(.L_x_0) ;  /* 0xfffffffc00fc7947 */ /* 0x000fc0000383ffff */
[----:B------:R-:W-:-:S00]  /*0400*/  NOP ;  /* 0x0000000000007918 */ /* 0x000fc00000000000 */
[----:B------:R-:W-:-:S00]  /*0410*/  NOP ;  /* 0x0000000000007918 */ /* 0x000fc00000000000 */
[----:B------:R-:W-:-:S00]  /*0420*/  NOP ;  /* 0x0000000000007918 */ /* 0x000fc00000000000 */
[----:B------:R-:W-:-:S00]  /*0430*/  NOP ;  /* 0x0000000000007918 */ /* 0x000fc00000000000 */
[----:B------:R-:W-:-:S00]  /*0440*/  NOP ;  /* 0x0000000000007918 */ /* 0x000fc00000000000 */
[----:B------:R-:W-:-:S00]  /*0450*/  NOP ;  /* 0x0000000000007918 */ /* 0x000fc00000000000 */
[----:B------:R-:W-:-:S00]  /*0460*/  NOP ;  /* 0x0000000000007918 */ /* 0x000fc00000000000 */
[----:B------:R-:W-:-:S00]  /*0470*/  NOP ;  /* 0x0000000000007918 */ /* 0x000fc00000000000 */
.L_x_1:


//--------------------- .nv.constant0.triton_poi_fused_hardtanh_backward_mul_sigmoid_72 --------------------------
	.section	.nv.constant0.triton_poi_fused_hardtanh_backward_mul_sigmoid_72,"a",@progbits
	.sectionflags	@""
	.align	4
.nv.constant0.triton_poi_fused_hardtanh_backward_mul_sigmoid_72:
	.zero		556
